//
// Generated by NVIDIA NVVM Compiler
//
// Compiler Build ID: CL-36424714
// Cuda compilation tools, release 13.0, V13.0.88
// Based on NVVM 20.0.0
//

.version 9.0
.target sm_100
.address_size 64

	// .globl	_Z10matMulPartPfS_S_ii

.visible .entry _Z10matMulPartPfS_S_ii(
	.param .u64 .ptr .align 1 _Z10matMulPartPfS_S_ii_param_0,
	.param .u64 .ptr .align 1 _Z10matMulPartPfS_S_ii_param_1,
	.param .u64 .ptr .align 1 _Z10matMulPartPfS_S_ii_param_2,
	.param .u32 _Z10matMulPartPfS_S_ii_param_3,
	.param .u32 _Z10matMulPartPfS_S_ii_param_4
)
{
	.reg .pred 	%p<11>;
	.reg .b32 	%r<36>;
	.reg .b32 	%f<68>;
	.reg .b64 	%rd<53>;

	ld.param.u64 	%rd7, [_Z10matMulPartPfS_S_ii_param_0];
	ld.param.u64 	%rd8, [_Z10matMulPartPfS_S_ii_param_1];
	ld.param.u64 	%rd6, [_Z10matMulPartPfS_S_ii_param_2];
	ld.param.u32 	%r19, [_Z10matMulPartPfS_S_ii_param_3];
	ld.param.u32 	%r20, [_Z10matMulPartPfS_S_ii_param_4];
	cvta.to.global.u64 	%rd1, %rd8;
	cvta.to.global.u64 	%rd2, %rd7;
	mov.u32 	%r1, %ctaid.x;
	mov.u32 	%r2, %ctaid.y;
	mov.u32 	%r21, %nctaid.x;
	mad.lo.s32 	%r3, %r1, %r21, %r2;
	mul.lo.s32 	%r22, %r20, %r19;
	setp.ge.s32 	%p1, %r3, %r22;
	@%p1 bra 	$L__BB0_14;
	setp.lt.s32 	%p2, %r20, 1;
	mov.f32 	%f67, 0f00000000;
	@%p2 bra 	$L__BB0_13;
	mul.lo.s32 	%r4, %r20, %r1;
	and.b32  	%r5, %r20, 7;
	setp.lt.u32 	%p3, %r20, 8;
	mov.f32 	%f67, 0f00000000;
	mov.b32 	%r34, 0;
	@%p3 bra 	$L__BB0_5;
	and.b32  	%r34, %r20, 2147483640;
	neg.s32 	%r32, %r34;
	shl.b32 	%r8, %r19, 3;
	mul.wide.u32 	%rd9, %r4, 4;
	add.s64 	%rd10, %rd9, %rd1;
	add.s64 	%rd52, %rd10, 16;
	mov.f32 	%f67, 0f00000000;
	mul.wide.s32 	%rd13, %r19, 4;
	mov.u32 	%r31, %r2;
$L__BB0_4:
	.pragma "nounroll";
	mul.wide.s32 	%rd11, %r31, 4;
	add.s64 	%rd12, %rd2, %rd11;
	ld.global.f32 	%f17, [%rd12];
	ld.global.f32 	%f18, [%rd52+-16];
	fma.rn.f32 	%f19, %f17, %f18, %f67;
	add.s64 	%rd14, %rd12, %rd13;
	ld.global.f32 	%f20, [%rd14];
	ld.global.f32 	%f21, [%rd52+-12];
	fma.rn.f32 	%f22, %f20, %f21, %f19;
	add.s64 	%rd15, %rd14, %rd13;
	ld.global.f32 	%f23, [%rd15];
	ld.global.f32 	%f24, [%rd52+-8];
	fma.rn.f32 	%f25, %f23, %f24, %f22;
	add.s64 	%rd16, %rd15, %rd13;
	ld.global.f32 	%f26, [%rd16];
	ld.global.f32 	%f27, [%rd52+-4];
	fma.rn.f32 	%f28, %f26, %f27, %f25;
	add.s64 	%rd17, %rd16, %rd13;
	ld.global.f32 	%f29, [%rd17];
	ld.global.f32 	%f30, [%rd52];
	fma.rn.f32 	%f31, %f29, %f30, %f28;
	add.s64 	%rd18, %rd17, %rd13;
	ld.global.f32 	%f32, [%rd18];
	ld.global.f32 	%f33, [%rd52+4];
	fma.rn.f32 	%f34, %f32, %f33, %f31;
	add.s64 	%rd19, %rd18, %rd13;
	ld.global.f32 	%f35, [%rd19];
	ld.global.f32 	%f36, [%rd52+8];
	fma.rn.f32 	%f37, %f35, %f36, %f34;
	add.s64 	%rd20, %rd19, %rd13;
	ld.global.f32 	%f38, [%rd20];
	ld.global.f32 	%f39, [%rd52+12];
	fma.rn.f32 	%f67, %f38, %f39, %f37;
	add.s32 	%r32, %r32, 8;
	add.s32 	%r31, %r31, %r8;
	add.s64 	%rd52, %rd52, 32;
	setp.ne.s32 	%p4, %r32, 0;
	@%p4 bra 	$L__BB0_4;
$L__BB0_5:
	setp.eq.s32 	%p5, %r5, 0;
	@%p5 bra 	$L__BB0_13;
	and.b32  	%r14, %r20, 3;
	setp.lt.u32 	%p6, %r5, 4;
	@%p6 bra 	$L__BB0_8;
	mad.lo.s32 	%r24, %r34, %r19, %r2;
	mul.wide.s32 	%rd21, %r24, 4;
	add.s64 	%rd22, %rd2, %rd21;
	ld.global.f32 	%f41, [%rd22];
	add.s32 	%r25, %r34, %r4;
	mul.wide.u32 	%rd23, %r25, 4;
	add.s64 	%rd24, %rd1, %rd23;
	ld.global.f32 	%f42, [%rd24];
	fma.rn.f32 	%f43, %f41, %f42, %f67;
	mul.wide.s32 	%rd25, %r19, 4;
	add.s64 	%rd26, %rd22, %rd25;
	ld.global.f32 	%f44, [%rd26];
	cvt.u64.u32 	%rd27, %r4;
	cvt.u64.u32 	%rd28, %r34;
	add.s64 	%rd29, %rd28, %rd27;
	shl.b64 	%rd30, %rd29, 2;
	add.s64 	%rd31, %rd1, %rd30;
	ld.global.f32 	%f45, [%rd31+4];
	fma.rn.f32 	%f46, %f44, %f45, %f43;
	add.s64 	%rd32, %rd26, %rd25;
	ld.global.f32 	%f47, [%rd32];
	ld.global.f32 	%f48, [%rd31+8];
	fma.rn.f32 	%f49, %f47, %f48, %f46;
	add.s64 	%rd33, %rd32, %rd25;
	ld.global.f32 	%f50, [%rd33];
	ld.global.f32 	%f51, [%rd31+12];
	fma.rn.f32 	%f67, %f50, %f51, %f49;
	add.s32 	%r34, %r34, 4;
$L__BB0_8:
	setp.eq.s32 	%p7, %r14, 0;
	@%p7 bra 	$L__BB0_13;
	setp.eq.s32 	%p8, %r14, 1;
	@%p8 bra 	$L__BB0_11;
	mad.lo.s32 	%r26, %r34, %r19, %r2;
	mul.wide.s32 	%rd34, %r26, 4;
	add.s64 	%rd35, %rd2, %rd34;
	ld.global.f32 	%f53, [%rd35];
	add.s32 	%r27, %r34, %r4;
	mul.wide.u32 	%rd36, %r27, 4;
	add.s64 	%rd37, %rd1, %rd36;
	ld.global.f32 	%f54, [%rd37];
	fma.rn.f32 	%f55, %f53, %f54, %f67;
	mul.wide.s32 	%rd38, %r19, 4;
	add.s64 	%rd39, %rd35, %rd38;
	ld.global.f32 	%f56, [%rd39];
	cvt.u64.u32 	%rd40, %r4;
	cvt.u64.u32 	%rd41, %r34;
	add.s64 	%rd42, %rd41, %rd40;
	shl.b64 	%rd43, %rd42, 2;
	add.s64 	%rd44, %rd1, %rd43;
	ld.global.f32 	%f57, [%rd44+4];
	fma.rn.f32 	%f67, %f56, %f57, %f55;
	add.s32 	%r34, %r34, 2;
$L__BB0_11:
	and.b32  	%r28, %r20, 1;
	setp.eq.b32 	%p9, %r28, 1;
	not.pred 	%p10, %p9;
	@%p10 bra 	$L__BB0_13;
	mad.lo.s32 	%r29, %r34, %r19, %r2;
	mul.wide.s32 	%rd45, %r29, 4;
	add.s64 	%rd46, %rd2, %rd45;
	ld.global.f32 	%f58, [%rd46];
	add.s32 	%r30, %r34, %r4;
	mul.wide.u32 	%rd47, %r30, 4;
	add.s64 	%rd48, %rd1, %rd47;
	ld.global.f32 	%f59, [%rd48];
	fma.rn.f32 	%f67, %f58, %f59, %f67;
$L__BB0_13:
	cvta.to.global.u64 	%rd49, %rd6;
	mul.wide.u32 	%rd50, %r3, 4;
	add.s64 	%rd51, %rd49, %rd50;
	st.global.f32 	[%rd51], %f67;
$L__BB0_14:
	ret;

}


// ===== COMPILED SASS (sm_100) =====

	.target	sm_100

	.elftype	@"ET_EXEC"


//--------------------- .note.nv.tkinfo           --------------------------
	.section	.note.nv.tkinfo,"",@"SHT_NOTE"
	.sectionflags	@"SHF_NOTE_NV_TKINFO"
	.tkinfo
        /*0018*/ 	.word	0x00000002
        /*0030*/ 	.string	""
        /*0030*/ 	.string	"ptxas"
        /*0030*/ 	.string	"Cuda compilation tools, release 13.0, V13.0.88"
        /*0030*/ 	.string	"Build cuda_13.0.r13.0/compiler.36424714_0"
        /*0030*/ 	.string	"-arch sm_100 -m 64 "



//--------------------- .note.nv.cuinfo           --------------------------
	.section	.note.nv.cuinfo,"",@"SHT_NOTE"
	.sectionflags	@"SHF_NOTE_NV_CUINFO"
        /*0018*/ 	.short	0x0002
        /*001a*/ 	.short	0x0064
        /*001c*/ 	.short	0x0082
	.zero		2


//--------------------- .nv.info                  --------------------------
	.section	.nv.info,"",@"SHT_CUDA_INFO"
	.align	4


	//----- nvinfo : EIATTR_REGCOUNT
	.align		4
        /*0000*/ 	.byte	0x04, 0x2f
        /*0002*/ 	.short	(.L_1 - .L_0)
	.align		4
.L_0:
        /*0004*/ 	.word	index@(_Z10matMulPartPfS_S_ii)
        /*0008*/ 	.word	0x00000020


	//----- nvinfo : EIATTR_FRAME_SIZE
	.align		4
.L_1:
        /*000c*/ 	.byte	0x04, 0x11
        /*000e*/ 	.short	(.L_3 - .L_2)
	.align		4
.L_2:
        /*0010*/ 	.word	index@(_Z10matMulPartPfS_S_ii)
        /*0014*/ 	.word	0x00000000


	//----- nvinfo : EIATTR_MIN_STACK_SIZE
	.align		4
.L_3:
        /*0018*/ 	.byte	0x04, 0x12
        /*001a*/ 	.short	(.L_5 - .L_4)
	.align		4
.L_4:
        /*001c*/ 	.word	index@(_Z10matMulPartPfS_S_ii)
        /*0020*/ 	.word	0x00000000
.L_5:


//--------------------- .nv.compat                --------------------------
	.section	.nv.compat,"",@"SHT_CUDA_COMPAT_INFO"
	.align	4
        /*0000*/ 	.byte	0x02, 0x09, 0x00, 0x00, 0x02, 0x02, 0x01, 0x00, 0x02, 0x05, 0x05, 0x00, 0x03, 0x07, 0x01, 0x01
        /*0010*/ 	.byte	0x02, 0x03, 0x00, 0x00, 0x02, 0x06, 0x01, 0x00, 0x04, 0x0b, 0x08, 0x00, 0x09, 0x00, 0x00, 0x00
        /*0020*/ 	.byte	0x00, 0x00, 0x00, 0x00


//--------------------- .nv.info._Z10matMulPartPfS_S_ii --------------------------
	.section	.nv.info._Z10matMulPartPfS_S_ii,"",@"SHT_CUDA_INFO"
	.sectionflags	@""
	.align	4


	//----- nvinfo : EIATTR_CUDA_API_VERSION
	.align		4
        /*0000*/ 	.byte	0x04, 0x37
        /*0002*/ 	.short	(.L_7 - .L_6)
.L_6:
        /*0004*/ 	.word	0x00000082


	//----- nvinfo : EIATTR_KPARAM_INFO
	.align		4
.L_7:
        /*0008*/ 	.byte	0x04, 0x17
        /*000a*/ 	.short	(.L_9 - .L_8)
.L_8:
        /*000c*/ 	.word	0x00000000
        /*0010*/ 	.short	0x0004
        /*0012*/ 	.short	0x001c
        /*0014*/ 	.byte	0x00, 0xf0, 0x11, 0x00


	//----- nvinfo : EIATTR_KPARAM_INFO
	.align		4
.L_9:
        /*0018*/ 	.byte	0x04, 0x17
        /*001a*/ 	.short	(.L_11 - .L_10)
.L_10:
        /*001c*/ 	.word	0x00000000
        /*0020*/ 	.short	0x0003
        /*0022*/ 	.short	0x0018
        /*0024*/ 	.byte	0x00, 0xf0, 0x11, 0x00


	//----- nvinfo : EIATTR_KPARAM_INFO
	.align		4
.L_11:
        /*0028*/ 	.byte	0x04, 0x17
        /*002a*/ 	.short	(.L_13 - .L_12)
.L_12:
        /*002c*/ 	.word	0x00000000
        /*0030*/ 	.short	0x0002
        /*0032*/ 	.short	0x0010
        /*0034*/ 	.byte	0x00, 0xf5, 0x21, 0x00


	//----- nvinfo : EIATTR_KPARAM_INFO
	.align		4
.L_13:
        /*0038*/ 	.byte	0x04, 0x17
        /*003a*/ 	.short	(.L_15 - .L_14)
.L_14:
        /*003c*/ 	.word	0x00000000
        /*0040*/ 	.short	0x0001
        /*0042*/ 	.short	0x0008
        /*0044*/ 	.byte	0x00, 0xf5, 0x21, 0x00


	//----- nvinfo : EIATTR_KPARAM_INFO
	.align		4
.L_15:
        /*0048*/ 	.byte	0x04, 0x17
        /*004a*/ 	.short	(.L_17 - .L_16)
.L_16:
        /*004c*/ 	.word	0x00000000
        /*0050*/ 	.short	0x0000
        /*0052*/ 	.short	0x0000
        /*0054*/ 	.byte	0x00, 0xf5, 0x21, 0x00


	//----- nvinfo : EIATTR_SPARSE_MMA_MASK
	.align		4
.L_17:
        /*0058*/ 	.byte	0x03, 0x50
        /*005a*/ 	.short	0x0000


	//----- nvinfo : EIATTR_MAXREG_COUNT
	.align		4
        /*005c*/ 	.byte	0x03, 0x1b
        /*005e*/ 	.short	0x00ff


	//----- nvinfo : EIATTR_MERCURY_ISA_VERSION
	.align		4
        /*0060*/ 	.byte	0x03, 0x5f
        /*0062*/ 	.short	0x0101


	//----- nvinfo : EIATTR_VRC_CTA_INIT_COUNT
	.align		4
        /*0064*/ 	.byte	0x02, 0x4a
	.zero		1
	.zero		1


	//----- nvinfo : EIATTR_EXIT_INSTR_OFFSETS
	.align		4
        /*0068*/ 	.byte	0x04, 0x1c
        /*006a*/ 	.short	(.L_19 - .L_18)


	//   ....[0]....
.L_18:
        /*006c*/ 	.word	0x00000080


	//   ....[1]....
        /*0070*/ 	.word	0x00000880


	//----- nvinfo : EIATTR_CBANK_PARAM_SIZE
	.align		4
.L_19:
        /*0074*/ 	.byte	0x03, 0x19
        /*0076*/ 	.short	0x0020


	//----- nvinfo : EIATTR_PARAM_CBANK
	.align		4
        /*0078*/ 	.byte	0x04, 0x0a
        /*007a*/ 	.short	(.L_21 - .L_20)
	.align		4
.L_20:
        /*007c*/ 	.word	index@(.nv.constant0._Z10matMulPartPfS_S_ii)
        /*0080*/ 	.short	0x0380
        /*0082*/ 	.short	0x0020


	//----- nvinfo : EIATTR_SW_WAR
	.align		4
.L_21:
        /*0084*/ 	.byte	0x04, 0x36
        /*0086*/ 	.short	(.L_23 - .L_22)
.L_22:
        /*0088*/ 	.word	0x00000008
.L_23:


//--------------------- .nv.callgraph             --------------------------
	.section	.nv.callgraph,"",@"SHT_CUDA_CALLGRAPH"
	.align	4
	.sectionentsize	8
	.align		4
        /*0000*/ 	.word	0x00000000
	.align		4
        /*0004*/ 	.word	0xffffffff
	.align		4
        /*0008*/ 	.word	0x00000000
	.align		4
        /*000c*/ 	.word	0xfffffffe
	.align		4
        /*0010*/ 	.word	0x00000000
	.align		4
        /*0014*/ 	.word	0xfffffffd
	.align		4
        /*0018*/ 	.word	0x00000000
	.align		4
        /*001c*/ 	.word	0xfffffffc


//--------------------- .text._Z10matMulPartPfS_S_ii --------------------------
	.section	.text._Z10matMulPartPfS_S_ii,"ax",@progbits
	.align	128
        .global         _Z10matMulPartPfS_S_ii
        .type           _Z10matMulPartPfS_S_ii,@function
        .size           _Z10matMulPartPfS_S_ii,(.L_x_5 - _Z10matMulPartPfS_S_ii)
        .other          _Z10matMulPartPfS_S_ii,@"STO_CUDA_ENTRY STV_DEFAULT"
_Z10matMulPartPfS_S_ii:
.text._Z10matMulPartPfS_S_ii:
[----:B------:R-:W-:Y:S01]  /*0000*/  LDC R1, c[0x0][0x37c] ;  /* 0x0000df00ff017b82 */ /* 0x000fe20000000800 */
[----:B------:R-:W0:Y:S07]  /*0010*/  S2R R19, SR_CTAID.Y ;  /* 0x0000000000137919 */ /* 0x000e2e0000002600 */
[----:B------:R-:W0:Y:S08]  /*0020*/  S2UR UR4, SR_CTAID.X ;  /* 0x00000000000479c3 */ /* 0x000e300000002500 */
[----:B------:R-:W0:Y:S08]  /*0030*/  LDC R0, c[0x0][0x370] ;  /* 0x0000dc00ff007b82 */ /* 0x000e300000000800 */
[----:B------:R-:W1:Y:S01]  /*0040*/  LDC.64 R2, c[0x0][0x398] ;  /* 0x0000e600ff027b82 */ /* 0x000e620000000a00 */
[----:B0-----:R-:W-:-:S02]  /*0050*/  IMAD R0, R0, UR4, R19 ;  /* 0x0000000400007c24 */ /* 0x001fc4000f8e0213 */
[----:B-1----:R-:W-:-:S05]  /*0060*/  IMAD R5, R3, R2, RZ ;  /* 0x0000000203057224 */ /* 0x002fca00078e02ff */
[----:B------:R-:W-:-:S13]  /*0070*/  ISETP.GE.AND P0, PT, R0, R5, PT ;  /* 0x000000050000720c */ /* 0x000fda0003f06270 */
[----:B------:R-:W-:Y:S05]  /*0080*/  @P0 EXIT ;  /* 0x000000000000094d */ /* 0x000fea0003800000 */
[----:B------:R-:W-:Y:S01]  /*0090*/  ISETP.GE.AND P0, PT, R3, 0x1, PT ;  /* 0x000000010300780c */ /* 0x000fe20003f06270 */
[----:B------:R-:W0:Y:S01]  /*00a0*/  LDCU.64 UR6, c[0x0][0x358] ;  /* 0x00006b00ff0677ac */ /* 0x000e220008000a00 */
[----:B------:R-:W-:-:S11]  /*00b0*/  HFMA2 R25, -RZ, RZ, 0, 0 ;  /* 0x00000000ff197431 */ /* 0x000fd600000001ff */
[----:B------:R-:W-:Y:S05]  /*00c0*/  @!P0 BRA `(.L_x_0) ;  /* 0x0000000400e08947 */ /* 0x000fea0003800000 */
[C---:B------:R-:W-:Y:S01]  /*00d0*/  ISETP.GE.U32.AND P1, PT, R3.reuse, 0x8, PT ;  /* 0x000000080300780c */ /* 0x040fe20003f26070 */
[C---:B------:R-:W-:Y:S01]  /*00e0*/  IMAD R18, R3.reuse, UR4, RZ ;  /* 0x0000000403127c24 */ /* 0x040fe2000f8e02ff */
[----:B------:R-:W-:Y:S02]  /*00f0*/  LOP3.LUT R27, R3, 0x7, RZ, 0xc0, !PT ;  /* 0x00000007031b7812 */ /* 0x000fe400078ec0ff */
[----:B------:R-:W-:Y:S02]  /*0100*/  MOV R25, RZ ;  /* 0x000000ff00197202 */ /* 0x000fe40000000f00 */
[----:B------:R-:W-:Y:S02]  /*0110*/  ISETP.NE.AND P0, PT, R27, RZ, PT ;  /* 0x000000ff1b00720c */ /* 0x000fe40003f05270 */
[----:B------:R-:W-:-:S05]  /*0120*/  MOV R23, RZ ;  /* 0x000000ff00177202 */ /* 0x000fca0000000f00 */
[----:B------:R-:W-:Y:S06]  /*0130*/  @!P1 BRA `(.L_x_1) ;  /* 0x0000000000c49947 */ /* 0x000fec0003800000 */
[----:B------:R-:W1:Y:S01]  /*0140*/  LDC.64 R4, c[0x0][0x388] ;  /* 0x0000e200ff047b82 */ /* 0x000e620000000a00 */
[----:B------:R-:W-:Y:S02]  /*0150*/  LOP3.LUT R23, R3, 0x7ffffff8, RZ, 0xc0, !PT ;  /* 0x7ffffff803177812 */ /* 0x000fe400078ec0ff */
[----:B------:R-:W-:Y:S02]  /*0160*/  MOV R25, RZ ;  /* 0x000000ff00197202 */ /* 0x000fe40000000f00 */
[----:B------:R-:W-:Y:S02]  /*0170*/  MOV R21, R19 ;  /* 0x0000001300157202 */ /* 0x000fe40000000f00 */
[----:B------:R-:W-:Y:S01]  /*0180*/  IADD3 R20, PT, PT, -R23, RZ, RZ ;  /* 0x000000ff17147210 */ /* 0x000fe20007ffe1ff */
[----:B-1----:R-:W-:-:S03]  /*0190*/  IMAD.WIDE.U32 R4, R18, 0x4, R4 ;  /* 0x0000000412047825 */ /* 0x002fc600078e0004 */
[----:B------:R-:W-:-:S04]  /*01a0*/  IADD3 R6, P1, PT, R4, 0x10, RZ ;  /* 0x0000001004067810 */ /* 0x000fc80007f3e0ff */
[----:B------:R-:W-:-:S09]  /*01b0*/  IADD3.X R7, PT, PT, RZ, R5, RZ, P1, !PT ;  /* 0x00000005ff077210 */ /* 0x000fd20000ffe4ff */
.L_x_2:
[----:B------:R-:W1:Y:S01]  /*01c0*/  LDC.64 R16, c[0x0][0x380] ;  /* 0x0000e000ff107b82 */ /* 0x000e620000000a00 */
[----:B------:R-:W-:Y:S02]  /*01d0*/  MOV R4, R6 ;  /* 0x0000000600047202 */ /* 0x000fe40000000f00 */
[----:B------:R-:W-:-:S05]  /*01e0*/  MOV R5, R7 ;  /* 0x0000000700057202 */ /* 0x000fca0000000f00 */
[----:B0-----:R-:W2:Y:S04]  /*01f0*/  LDG.E R24, desc[UR6][R4.64+-0x10] ;  /* 0xfffff00604187981 */ /* 0x001ea8000c1e1900 */
[----:B------:R-:W3:Y:S04]  /*0200*/  LDG.E R22, desc[UR6][R4.64+-0xc] ;  /* 0xfffff40604167981 */ /* 0x000ee8000c1e1900 */
[----:B------:R-:W4:Y:S04]  /*0210*/  LDG.E R28, desc[UR6][R4.64+-0x8] ;  /* 0xfffff806041c7981 */ /* 0x000f28000c1e1900 */
[----:B------:R-:W5:Y:S01]  /*0220*/  LDG.E R29, desc[UR6][R4.64+-0x4] ;  /* 0xfffffc06041d7981 */ /* 0x000f62000c1e1900 */
[----:B-1----:R-:W-:-:S05]  /*0230*/  IMAD.WIDE R16, R21, 0x4, R16 ;  /* 0x0000000415107825 */ /* 0x002fca00078e0210 */
[----:B------:R0:W2:Y:S01]  /*0240*/  LDG.E R26, desc[UR6][R16.64] ;  /* 0x00000006101a7981 */ /* 0x0000a2000c1e1900 */
[----:B------:R-:W-:-:S04]  /*0250*/  IMAD.WIDE R14, R2, 0x4, R16 ;  /* 0x00000004020e7825 */ /* 0x000fc800078e0210 */
[C---:B------:R-:W-:Y:S02]  /*0260*/  IMAD.WIDE R8, R2.reuse, 0x4, R14 ;  /* 0x0000000402087825 */ /* 0x040fe400078e020e */
[----:B------:R-:W3:Y:S02]  /*0270*/  LDG.E R15, desc[UR6][R14.64] ;  /* 0x000000060e0f7981 */ /* 0x000ee4000c1e1900 */
[C---:B------:R-:W-:Y:S02]  /*0280*/  IMAD.WIDE R10, R2.reuse, 0x4, R8 ;  /* 0x00000004020a7825 */ /* 0x040fe400078e0208 */
[----:B------:R2:W4:Y:S02]  /*0290*/  LDG.E R9, desc[UR6][R8.64] ;  /* 0x0000000608097981 */ /* 0x000524000c1e1900 */
[C---:B------:R-:W-:Y:S02]  /*02a0*/  IMAD.WIDE R6, R2.reuse, 0x4, R10 ;  /* 0x0000000402067825 */ /* 0x040fe400078e020a */
[----:B------:R-:W5:Y:S02]  /*02b0*/  LDG.E R10, desc[UR6][R10.64] ;  /* 0x000000060a0a7981 */ /* 0x000f64000c1e1900 */
[----:B------:R-:W-:-:S02]  /*02c0*/  IMAD.WIDE R12, R2, 0x4, R6 ;  /* 0x00000004020c7825 */ /* 0x000fc400078e0206 */
[----:B------:R-:W5:Y:S02]  /*02d0*/  LDG.E R6, desc[UR6][R6.64] ;  /* 0x0000000606067981 */ /* 0x000f64000c1e1900 */
[----:B0-----:R-:W-:Y:S02]  /*02e0*/  IMAD.WIDE R16, R2, 0x4, R12 ;  /* 0x0000000402107825 */ /* 0x001fe400078e020c */
[----:B------:R-:W5:Y:S04]  /*02f0*/  LDG.E R11, desc[UR6][R4.64+0x8] ;  /* 0x00000806040b7981 */ /* 0x000f68000c1e1900 */
[----:B------:R-:W5:Y:S04]  /*0300*/  LDG.E R12, desc[UR6][R12.64] ;  /* 0x000000060c0c7981 */ /* 0x000f68000c1e1900 */
[----:B------:R-:W5:Y:S04]  /*0310*/  LDG.E R7, desc[UR6][R4.64+0x4] ;  /* 0x0000040604077981 */ /* 0x000f68000c1e1900 */
[----:B------:R-:W5:Y:S01]  /*0320*/  LDG.E R14, desc[UR6][R16.64] ;  /* 0x00000006100e7981 */ /* 0x000f62000c1e1900 */
[----:B--2---:R-:W-:-:S03]  /*0330*/  FFMA R8, R26, R24, R25 ;  /* 0x000000181a087223 */ /* 0x004fc60000000019 */
[----:B------:R-:W2:Y:S01]  /*0340*/  LDG.E R26, desc[UR6][R4.64] ;  /* 0x00000006041a7981 */ /* 0x000ea2000c1e1900 */
[----:B------:R-:W-:-:S03]  /*0350*/  IMAD.WIDE R24, R2, 0x4, R16 ;  /* 0x0000000402187825 */ /* 0x000fc600078e0210 */
[----:B------:R-:W2:Y:S04]  /*0360*/  LDG.E R16, desc[UR6][R4.64+0xc] ;  /* 0x00000c0604107981 */ /* 0x000ea8000c1e1900 */
[----:B------:R-:W2:Y:S01]  /*0370*/  LDG.E R25, desc[UR6][R24.64] ;  /* 0x0000000618197981 */ /* 0x000ea2000c1e1900 */
[----:B---3--:R-:W-:Y:S01]  /*0380*/  FFMA R8, R15, R22, R8 ;  /* 0x000000160f087223 */ /* 0x008fe20000000008 */
[----:B------:R-:W-:-:S03]  /*0390*/  IADD3 R20, PT, PT, R20, 0x8, RZ ;  /* 0x0000000814147810 */ /* 0x000fc60007ffe0ff */
[----:B----4-:R-:W-:Y:S01]  /*03a0*/  FFMA R9, R9, R28, R8 ;  /* 0x0000001c09097223 */ /* 0x010fe20000000008 */
[----:B------:R-:W-:-:S03]  /*03b0*/  ISETP.NE.AND P1, PT, R20, RZ, PT ;  /* 0x000000ff1400720c */ /* 0x000fc60003f25270 */
[----:B-----5:R-:W-:Y:S01]  /*03c0*/  FFMA R9, R10, R29, R9 ;  /* 0x0000001d0a097223 */ /* 0x020fe20000000009 */
[----:B------:R-:W-:-:S03]  /*03d0*/  LEA R21, R2, R21, 0x3 ;  /* 0x0000001502157211 */ /* 0x000fc600078e18ff */
[----:B--2---:R-:W-:-:S04]  /*03e0*/  FFMA R9, R6, R26, R9 ;  /* 0x0000001a06097223 */ /* 0x004fc80000000009 */
[----:B------:R-:W-:Y:S01]  /*03f0*/  FFMA R7, R12, R7, R9 ;  /* 0x000000070c077223 */ /* 0x000fe20000000009 */
[----:B------:R-:W-:-:S03]  /*0400*/  IADD3 R6, P2, PT, R4, 0x20, RZ ;  /* 0x0000002004067810 */ /* 0x000fc60007f5e0ff */
[----:B------:R-:W-:Y:S01]  /*0410*/  FFMA R14, R14, R11, R7 ;  /* 0x0000000b0e0e7223 */ /* 0x000fe20000000007 */
[----:B------:R-:W-:-:S03]  /*0420*/  IADD3.X R7, PT, PT, RZ, R5, RZ, P2, !PT ;  /* 0x00000005ff077210 */ /* 0x000fc600017fe4ff */
[----:B------:R-:W-:Y:S01]  /*0430*/  FFMA R25, R25, R16, R14 ;  /* 0x0000001019197223 */ /* 0x000fe2000000000e */
[----:B------:R-:W-:Y:S06]  /*0440*/  @P1 BRA `(.L_x_2) ;  /* 0xfffffffc005c1947 */ /* 0x000fec000383ffff */
.L_x_1:
[----:B------:R-:W-:Y:S05]  /*0450*/  @!P0 BRA `(.L_x_0) ;  /* 0x0000000000fc8947 */ /* 0x000fea0003800000 */
[----:B------:R-:W-:Y:S02]  /*0460*/  ISETP.GE.U32.AND P1, PT, R27, 0x4, PT ;  /* 0x000000041b00780c */ /* 0x000fe40003f26070 */
[----:B------:R-:W-:-:S04]  /*0470*/  LOP3.LUT R16, R3, 0x3, RZ, 0xc0, !PT ;  /* 0x0000000303107812 */ /* 0x000fc800078ec0ff */
[----:B------:R-:W-:-:S07]  /*0480*/  ISETP.NE.AND P0, PT, R16, RZ, PT ;  /* 0x000000ff1000720c */ /* 0x000fce0003f05270 */
[----:B------:R-:W-:Y:S06]  /*0490*/  @!P1 BRA `(.L_x_3) ;  /* 0x00000000006c9947 */ /* 0x000fec0003800000 */
[----:B------:R-:W1:Y:S01]  /*04a0*/  LDC.64 R8, c[0x0][0x380] ;  /* 0x0000e000ff087b82 */ /* 0x000e620000000a00 */
[----:B------:R-:W-:Y:S01]  /*04b0*/  IMAD R7, R23, R2, R19 ;  /* 0x0000000217077224 */ /* 0x000fe200078e0213 */
[CC--:B------:R-:W-:Y:S02]  /*04c0*/  IADD3 R11, PT, PT, R18.reuse, R23.reuse, RZ ;  /* 0x00000017120b7210 */ /* 0x0c0fe40007ffe0ff */
[----:B------:R-:W-:-:S04]  /*04d0*/  IADD3 R10, P1, PT, R18, R23, RZ ;  /* 0x00000017120a7210 */ /* 0x000fc80007f3e0ff */
[----:B------:R-:W2:Y:S08]  /*04e0*/  LDC.64 R14, c[0x0][0x388] ;  /* 0x0000e200ff0e7b82 */ /* 0x000eb00000000a00 */
[----:B------:R-:W3:Y:S01]  /*04f0*/  LDC.64 R4, c[0x0][0x388] ;  /* 0x0000e200ff047b82 */ /* 0x000ee20000000a00 */
[----:B-1----:R-:W-:-:S04]  /*0500*/  IMAD.WIDE R8, R7, 0x4, R8 ;  /* 0x0000000407087825 */ /* 0x002fc800078e0208 */
[----:B------:R-:W-:Y:S02]  /*0510*/  IMAD.WIDE R6, R2, 0x4, R8 ;  /* 0x0000000402067825 */ /* 0x000fe400078e0208 */
[----:B0-----:R-:W4:Y:S02]  /*0520*/  LDG.E R8, desc[UR6][R8.64] ;  /* 0x0000000608087981 */ /* 0x001f24000c1e1900 */
[----:B--2---:R-:W-:Y:S01]  /*0530*/  IMAD.WIDE.U32 R14, R11, 0x4, R14 ;  /* 0x000000040b0e7825 */ /* 0x004fe200078e000e */
[----:B------:R-:W-:Y:S02]  /*0540*/  IADD3.X R11, PT, PT, RZ, RZ, RZ, P1, !PT ;  /* 0x000000ffff0b7210 */ /* 0x000fe40000ffe4ff */
[----:B---3--:R-:W-:-:S03]  /*0550*/  LEA R4, P1, R10, R4, 0x2 ;  /* 0x000000040a047211 */ /* 0x008fc600078210ff */
[----:B------:R-:W4:Y:S01]  /*0560*/  LDG.E R14, desc[UR6][R14.64] ;  /* 0x000000060e0e7981 */ /* 0x000f22000c1e1900 */
[----:B------:R-:W-:Y:S01]  /*0570*/  LEA.HI.X R5, R10, R5, R11, 0x2, P1 ;  /* 0x000000050a057211 */ /* 0x000fe200008f140b */
[C---:B------:R-:W-:Y:S02]  /*0580*/  IMAD.WIDE R10, R2.reuse, 0x4, R6 ;  /* 0x00000004020a7825 */ /* 0x040fe400078e0206 */
[----:B------:R-:W2:Y:S04]  /*0590*/  LDG.E R7, desc[UR6][R6.64] ;  /* 0x0000000606077981 */ /* 0x000ea8000c1e1900 */
[----:B------:R-:W2:Y:S01]  /*05a0*/  LDG.E R17, desc[UR6][R4.64+0x4] ;  /* 0x0000040604117981 */ /* 0x000ea2000c1e1900 */
[----:B------:R-:W-:-:S03]  /*05b0*/  IMAD.WIDE R12, R2, 0x4, R10 ;  /* 0x00000004020c7825 */ /* 0x000fc600078e020a */
[----:B------:R-:W3:Y:S04]  /*05c0*/  LDG.E R11, desc[UR6][R10.64] ;  /* 0x000000060a0b7981 */ /* 0x000ee8000c1e1900 */
[----:B------:R-:W3:Y:S04]  /*05d0*/  LDG.E R20, desc[UR6][R4.64+0x8] ;  /* 0x0000080604147981 */ /* 0x000ee8000c1e1900 */
[----:B------:R-:W5:Y:S04]  /*05e0*/  LDG.E R13, desc[UR6][R12.64] ;  /* 0x000000060c0d7981 */ /* 0x000f68000c1e1900 */
[----:B------:R-:W5:Y:S01]  /*05f0*/  LDG.E R21, desc[UR6][R4.64+0xc] ;  /* 0x00000c0604157981 */ /* 0x000f62000c1e1900 */
[----:B------:R-:W-:Y:S01]  /*0600*/  IADD3 R23, PT, PT, R23, 0x4, RZ ;  /* 0x0000000417177810 */ /* 0x000fe20007ffe0ff */
[----:B----4-:R-:W-:-:S04]  /*0610*/  FFMA R14, R8, R14, R25 ;  /* 0x0000000e080e7223 */ /* 0x010fc80000000019 */
[----:B--2---:R-:W-:-:S04]  /*0620*/  FFMA R14, R7, R17, R14 ;  /* 0x00000011070e7223 */ /* 0x004fc8000000000e */
[----:B---3--:R-:W-:-:S04]  /*0630*/  FFMA R14, R11, R20, R14 ;  /* 0x000000140b0e7223 */ /* 0x008fc8000000000e */
[----:B-----5:R-:W-:-:S07]  /*0640*/  FFMA R25, R13, R21, R14 ;  /* 0x000000150d197223 */ /* 0x020fce000000000e */
.L_x_3:
[----:B------:R-:W-:Y:S05]  /*0650*/  @!P0 BRA `(.L_x_0) ;  /* 0x00000000007c8947 */ /* 0x000fea0003800000 */
[----:B------:R-:W-:Y:S01]  /*0660*/  ISETP.NE.AND P1, PT, R16, 0x1, PT ;  /* 0x000000011000780c */ /* 0x000fe20003f25270 */
[----:B------:R-:W1:Y:S01]  /*0670*/  LDC.64 R12, c[0x0][0x380] ;  /* 0x0000e000ff0c7b82 */ /* 0x000e620000000a00 */
[----:B------:R-:W-:-:S04]  /*0680*/  LOP3.LUT R3, R3, 0x1, RZ, 0xc0, !PT ;  /* 0x0000000103037812 */ /* 0x000fc800078ec0ff */
[----:B------:R-:W-:-:S03]  /*0690*/  ISETP.NE.U32.AND P0, PT, R3, 0x1, PT ;  /* 0x000000010300780c */ /* 0x000fc60003f05070 */
[----:B------:R-:W2:Y:S04]  /*06a0*/  LDC.64 R10, c[0x0][0x388] ;  /* 0x0000e200ff0a7b82 */ /* 0x000ea80000000a00 */
[C---:B------:R-:W-:Y:S01]  /*06b0*/  @P1 IMAD R3, R23.reuse, R2, R19 ;  /* 0x0000000217031224 */ /* 0x040fe200078e0213 */
[CC--:B------:R-:W-:Y:S02]  /*06c0*/  @P1 IADD3 R15, PT, PT, R18.reuse, R23.reuse, RZ ;  /* 0x00000017120f1210 */ /* 0x0c0fe40007ffe0ff */
[----:B------:R-:W-:Y:S01]  /*06d0*/  @P1 IADD3 R14, P2, PT, R18, R23, RZ ;  /* 0x00000017120e1210 */ /* 0x000fe20007f5e0ff */
[----:B------:R-:W3:Y:S01]  /*06e0*/  @P1 LDC.64 R8, c[0x0][0x388] ;  /* 0x0000e200ff081b82 */ /* 0x000ee20000000a00 */
[----:B------:R-:W-:Y:S02]  /*06f0*/  @P1 IADD3 R23, PT, PT, R23, 0x2, RZ ;  /* 0x0000000217171810 */ /* 0x000fe40007ffe0ff */
[----:B------:R-:W-:-:S03]  /*0700*/  @P1 IADD3.X R16, PT, PT, RZ, RZ, RZ, P2, !PT ;  /* 0x000000ffff101210 */ /* 0x000fc600017fe4ff */
[----:B------:R-:W-:Y:S01]  /*0710*/  @!P0 IMAD R19, R23, R2, R19 ;  /* 0x0000000217138224 */ /* 0x000fe200078e0213 */
[----:B------:R-:W-:Y:S01]  /*0720*/  @!P0 IADD3 R23, PT, PT, R18, R23, RZ ;  /* 0x0000001712178210 */ /* 0x000fe20007ffe0ff */
[----:B------:R-:W4:Y:S01]  /*0730*/  LDC.64 R6, c[0x0][0x380] ;  /* 0x0000e000ff067b82 */ /* 0x000f220000000a00 */
[----:B-1----:R-:W-:-:S07]  /*0740*/  @P1 IMAD.WIDE R12, R3, 0x4, R12 ;  /* 0x00000004030c1825 */ /* 0x002fce00078e020c */
[----:B------:R-:W1:Y:S01]  /*0750*/  LDC.64 R4, c[0x0][0x388] ;  /* 0x0000e200ff047b82 */ /* 0x000e620000000a00 */
[----:B--2---:R-:W-:-:S04]  /*0760*/  @P1 IMAD.WIDE.U32 R10, R15, 0x4, R10 ;  /* 0x000000040f0a1825 */ /* 0x004fc800078e000a */
[----:B------:R-:W-:Y:S02]  /*0770*/  @P1 IMAD.WIDE R2, R2, 0x4, R12 ;  /* 0x0000000402021825 */ /* 0x000fe400078e020c */
[----:B0-----:R-:W2:Y:S01]  /*0780*/  @P1 LDG.E R10, desc[UR6][R10.64] ;  /* 0x000000060a0a1981 */ /* 0x001ea2000c1e1900 */
[----:B---3--:R-:W-:-:S03]  /*0790*/  @P1 LEA R8, P2, R14, R8, 0x2 ;  /* 0x000000080e081211 */ /* 0x008fc600078410ff */
[----:B------:R-:W3:Y:S01]  /*07a0*/  @P1 LDG.E R3, desc[UR6][R2.64] ;  /* 0x0000000602031981 */ /* 0x000ee2000c1e1900 */
[----:B------:R-:W-:-:S03]  /*07b0*/  @P1 LEA.HI.X R9, R14, R9, R16, 0x2, P2 ;  /* 0x000000090e091211 */ /* 0x000fc600010f1410 */
[----:B------:R-:W2:Y:S01]  /*07c0*/  @P1 LDG.E R14, desc[UR6][R12.64] ;  /* 0x000000060c0e1981 */ /* 0x000ea2000c1e1900 */
[----:B----4-:R-:W-:-:S03]  /*07d0*/  @!P0 IMAD.WIDE R6, R19, 0x4, R6 ;  /* 0x0000000413068825 */ /* 0x010fc600078e0206 */
[----:B------:R-:W3:Y:S04]  /*07e0*/  @P1 LDG.E R8, desc[UR6][R8.64+0x4] ;  /* 0x0000040608081981 */ /* 0x000ee8000c1e1900 */
[----:B------:R-:W4:Y:S01]  /*07f0*/  @!P0 LDG.E R6, desc[UR6][R6.64] ;  /* 0x0000000606068981 */ /* 0x000f22000c1e1900 */
[----:B-1----:R-:W-:-:S06]  /*0800*/  @!P0 IMAD.WIDE.U32 R4, R23, 0x4, R4 ;  /* 0x0000000417048825 */ /* 0x002fcc00078e0004 */
[----:B------:R-:W4:Y:S01]  /*0810*/  @!P0 LDG.E R4, desc[UR6][R4.64] ;  /* 0x0000000604048981 */ /* 0x000f22000c1e1900 */
[----:B--2---:R-:W-:-:S04]  /*0820*/  @P1 FFMA R14, R14, R10, R25 ;  /* 0x0000000a0e0e1223 */ /* 0x004fc80000000019 */
[----:B---3--:R-:W-:-:S04]  /*0830*/  @P1 FFMA R25, R3, R8, R14 ;  /* 0x0000000803191223 */ /* 0x008fc8000000000e */
[----:B----4-:R-:W-:-:S07]  /*0840*/  @!P0 FFMA R25, R6, R4, R25 ;  /* 0x0000000406198223 */ /* 0x010fce0000000019 */
.L_x_0:
[----:B------:R-:W1:Y:S02]  /*0850*/  LDC.64 R2, c[0x0][0x390] ;  /* 0x0000e400ff027b82 */ /* 0x000e640000000a00 */
[----:B-1----:R-:W-:-:S05]  /*0860*/  IMAD.WIDE.U32 R2, R0, 0x4, R2 ;  /* 0x0000000400027825 */ /* 0x002fca00078e0002 */
[----:B0-----:R-:W-:Y:S01]  /*0870*/  STG.E desc[UR6][R2.64], R25 ;  /* 0x0000001902007986 */ /* 0x001fe2000c101906 */
[----:B------:R-:W-:Y:S05]  /*0880*/  EXIT ;  /* 0x000000000000794d */ /* 0x000fea0003800000 */
.L_x_4:
[----:B------:R-:W-:-:S00]  /*0890*/  BRA `(.L_x_4) ;  /* 0xfffffffc00fc7947 */ /* 0x000fc0000383ffff */
[----:B------:R-:W-:-:S00]  /*08a0*/  NOP ;  /* 0x0000000000007918 */ /* 0x000fc00000000000 */
        /* <DEDUP_REMOVED lines=13> */
.L_x_5:


//--------------------- .nv.shared.reserved.0     --------------------------
	.section	.nv.shared.reserved.0,"aw",@nobits
	.weak		__nv_reservedSMEM_offset_0_alias
	.size		__nv_reservedSMEM_offset_0_alias, 0, 64
	.other		__nv_reservedSMEM_offset_0_alias,@"STO_CUDA_RESERVED_SHARED STV_DEFAULT"
__nv_reservedSMEM_offset_0_alias:
	.zero		0
	.zero		64


//--------------------- .nv.constant0._Z10matMulPartPfS_S_ii --------------------------
	.section	.nv.constant0._Z10matMulPartPfS_S_ii,"a",@progbits
	.sectionflags	@""
	.align	4
.nv.constant0._Z10matMulPartPfS_S_ii:
	.zero		928


//--------------------- SYMBOLS --------------------------

	.type		.nv.reservedSmem.offset0,@object
	.size		.nv.reservedSmem.offset0,0x4
